	.headerflags	@"EF_CUDA_TEXMODE_UNIFIED EF_CUDA_64BIT_ADDRESS EF_CUDA_ACCELERATORS EF_CUDA_SM90 EF_CUDA_VIRTUAL_SM(EF_CUDA_SM90)"
	.elftype	@"ET_EXEC"


//--------------------- .nv.info                  --------------------------
	.section	.nv.info,"",@"SHT_CUDA_INFO"
	.align	4


	//----- nvinfo : EIATTR_REGCOUNT
	.align		4
        /*0000*/ 	.byte	0x04, 0x2f
        /*0002*/ 	.short	(.L_3 - .L_2)
	.align		4
.L_2:
        /*0004*/ 	.word	index@(triton_poi_fused__native_batch_norm_legit_no_training_convolution_relu_52)
        /*0008*/ 	.word	0x0000001a


	//----- nvinfo : EIATTR_MIN_STACK_SIZE
	.align		4
.L_3:
        /*000c*/ 	.byte	0x04, 0x12
        /*000e*/ 	.short	(.L_5 - .L_4)
	.align		4
.L_4:
        /*0010*/ 	.word	index@(triton_poi_fused__native_batch_norm_legit_no_training_convolution_relu_52)
        /*0014*/ 	.word	0x00000000


	//----- nvinfo : EIATTR_FRAME_SIZE
	.align		4
.L_5:
        /*0018*/ 	.byte	0x04, 0x11
        /*001a*/ 	.short	(.L_7 - .L_6)
	.align		4
.L_6:
        /*001c*/ 	.word	index@(triton_poi_fused__native_batch_norm_legit_no_training_convolution_relu_52)
        /*0020*/ 	.word	0x00000000


	//----- nvinfo : EIATTR_MIN_STACK_SIZE
	.align		4
.L_7:
        /*0024*/ 	.byte	0x04, 0x12
        /*0026*/ 	.short	(.L_9 - .L_8)
	.align		4
.L_8:
        /*0028*/ 	.word	index@(triton_poi_fused__native_batch_norm_legit_no_training_convolution_relu_52)
        /*002c*/ 	.word	0x00000000
.L_9:


//--------------------- .nv.info.triton_poi_fused__native_batch_norm_legit_no_training_convolution_relu_52 --------------------------
	.section	.nv.info.triton_poi_fused__native_batch_norm_legit_no_training_convolution_relu_52,"",@"SHT_CUDA_INFO"
	.sectionflags	@""
	.align	4


	//----- nvinfo : EIATTR_CUDA_API_VERSION
	.align		4
        /*0000*/ 	.byte	0x04, 0x37
        /*0002*/ 	.short	(.L_11 - .L_10)
.L_10:
        /*0004*/ 	.word	0x0000007c


	//----- nvinfo : EIATTR_KPARAM_INFO
	.align		4
.L_11:
        /*0008*/ 	.byte	0x04, 0x17
        /*000a*/ 	.short	(.L_13 - .L_12)
.L_12:
        /*000c*/ 	.word	0x00000000
        /*0010*/ 	.short	0x0007
        /*0012*/ 	.short	0x0038
        /*0014*/ 	.byte	0x00, 0xf0, 0x11, 0x00


	//----- nvinfo : EIATTR_KPARAM_INFO
	.align		4
.L_13:
        /*0018*/ 	.byte	0x04, 0x17
        /*001a*/ 	.short	(.L_15 - .L_14)
.L_14:
        /*001c*/ 	.word	0x00000000
        /*0020*/ 	.short	0x0006
        /*0022*/ 	.short	0x0030
        /*0024*/ 	.byte	0x00, 0xf4, 0x21, 0x00


	//----- nvinfo : EIATTR_KPARAM_INFO
	.align		4
.L_15:
        /*0028*/ 	.byte	0x04, 0x17
        /*002a*/ 	.short	(.L_17 - .L_16)
.L_16:
        /*002c*/ 	.word	0x00000000
        /*0030*/ 	.short	0x0005
        /*0032*/ 	.short	0x0028
        /*0034*/ 	.byte	0x00, 0xf4, 0x21, 0x00


	//----- nvinfo : EIATTR_KPARAM_INFO
	.align		4
.L_17:
        /*0038*/ 	.byte	0x04, 0x17
        /*003a*/ 	.short	(.L_19 - .L_18)
.L_18:
        /*003c*/ 	.word	0x00000000
        /*0040*/ 	.short	0x0004
        /*0042*/ 	.short	0x0020
        /*0044*/ 	.byte	0x00, 0xf4, 0x21, 0x00


	//----- nvinfo : EIATTR_KPARAM_INFO
	.align		4
.L_19:
        /*0048*/ 	.byte	0x04, 0x17
        /*004a*/ 	.short	(.L_21 - .L_20)
.L_20:
        /*004c*/ 	.word	0x00000000
        /*0050*/ 	.short	0x0003
        /*0052*/ 	.short	0x0018
        /*0054*/ 	.byte	0x00, 0xf4, 0x21, 0x00


	//----- nvinfo : EIATTR_KPARAM_INFO
	.align		4
.L_21:
        /*0058*/ 	.byte	0x04, 0x17
        /*005a*/ 	.short	(.L_23 - .L_22)
.L_22:
        /*005c*/ 	.word	0x00000000
        /*0060*/ 	.short	0x0002
        /*0062*/ 	.short	0x0010
        /*0064*/ 	.byte	0x00, 0xf4, 0x21, 0x00


	//----- nvinfo : EIATTR_KPARAM_INFO
	.align		4
.L_23:
        /*0068*/ 	.byte	0x04, 0x17
        /*006a*/ 	.short	(.L_25 - .L_24)
.L_24:
        /*006c*/ 	.word	0x00000000
        /*0070*/ 	.short	0x0001
        /*0072*/ 	.short	0x0008
        /*0074*/ 	.byte	0x00, 0xf4, 0x21, 0x00


	//----- nvinfo : EIATTR_KPARAM_INFO
	.align		4
.L_25:
        /*0078*/ 	.byte	0x04, 0x17
        /*007a*/ 	.short	(.L_27 - .L_26)
.L_26:
        /*007c*/ 	.word	0x00000000
        /*0080*/ 	.short	0x0000
        /*0082*/ 	.short	0x0000
        /*0084*/ 	.byte	0x00, 0xf4, 0x21, 0x00


	//----- nvinfo : EIATTR_SPARSE_MMA_MASK
	.align		4
.L_27:
        /*0088*/ 	.byte	0x03, 0x50
        /*008a*/ 	.short	0x0000


	//----- nvinfo : EIATTR_MAXREG_COUNT
	.align		4
        /*008c*/ 	.byte	0x03, 0x1b
        /*008e*/ 	.short	0x00ff


	//----- nvinfo : EIATTR_EXIT_INSTR_OFFSETS
	.align		4
        /*0090*/ 	.byte	0x04, 0x1c
        /*0092*/ 	.short	(.L_29 - .L_28)


	//   ....[0]....
.L_28:
        /*0094*/ 	.word	0x00000490


	//   ....[1]....
        /*0098*/ 	.word	0x000004b0


	//----- nvinfo : EIATTR_REQNTID
	.align		4
.L_29:
        /*009c*/ 	.byte	0x04, 0x10
        /*009e*/ 	.short	(.L_31 - .L_30)
.L_30:
        /*00a0*/ 	.word	0x00000080
        /*00a4*/ 	.word	0x00000001
        /*00a8*/ 	.word	0x00000001


	//----- nvinfo : EIATTR_CBANK_PARAM_SIZE
	.align		4
.L_31:
        /*00ac*/ 	.byte	0x03, 0x19
        /*00ae*/ 	.short	0x003c


	//----- nvinfo : EIATTR_PARAM_CBANK
	.align		4
        /*00b0*/ 	.byte	0x04, 0x0a
        /*00b2*/ 	.short	(.L_33 - .L_32)
	.align		4
.L_32:
        /*00b4*/ 	.word	index@(.nv.constant0.triton_poi_fused__native_batch_norm_legit_no_training_convolution_relu_52)
        /*00b8*/ 	.short	0x0210
        /*00ba*/ 	.short	0x003c


	//----- nvinfo : EIATTR_SW_WAR
	.align		4
.L_33:
        /*00bc*/ 	.byte	0x04, 0x36
        /*00be*/ 	.short	(.L_35 - .L_34)
.L_34:
        /*00c0*/ 	.word	0x00000008
.L_35:


//--------------------- .nv.callgraph             --------------------------
	.section	.nv.callgraph,"",@"SHT_CUDA_CALLGRAPH"
	.align	4
	.sectionentsize	8
	.align		4
        /*0000*/ 	.word	0x00000000
	.align		4
        /*0004*/ 	.word	0xffffffff
	.align		4
        /*0008*/ 	.word	0x00000000
	.align		4
        /*000c*/ 	.word	0xfffffffe
	.align		4
        /*0010*/ 	.word	0x00000000
	.align		4
        /*0014*/ 	.word	0xfffffffd
	.align		4
        /*0018*/ 	.word	0x00000000
	.align		4
        /*001c*/ 	.word	0xfffffffc


//--------------------- .nv.constant4             --------------------------
	.section	.nv.constant4,"a",@progbits
	.align	8
	.align		8
.nv.constant4:
        /*0000*/ 	.dword	_$_str
	.align		8
        /*0008*/ 	.dword	_$_str_$_2


//--------------------- .text.triton_poi_fused__native_batch_norm_legit_no_training_convolution_relu_52 --------------------------
	.section	.text.triton_poi_fused__native_batch_norm_legit_no_training_convolution_relu_52,"ax",@progbits
	.align	128
        .global         triton_poi_fused__native_batch_norm_legit_no_training_convolution_relu_52
        .type           triton_poi_fused__native_batch_norm_legit_no_training_convolution_relu_52,@function
        .size           triton_poi_fused__native_batch_norm_legit_no_training_convolution_relu_52,(.L_x_1 - triton_poi_fused__native_batch_norm_legit_no_training_convolution_relu_52)
        .other          triton_poi_fused__native_batch_norm_legit_no_training_convolution_relu_52,@"STO_CUDA_ENTRY STV_DEFAULT"
triton_poi_fused__native_batch_norm_legit_no_training_convolution_relu_52:
.text.triton_poi_fused__native_batch_norm_legit_no_training_convolution_relu_52:
[----:B------:R-:W0:Y:S01]  /*0000*/  LDC R1, c[0x0][0x28] ;  /* 0x00000a00ff017b82 */ /* 0x000e220000000800 */
[----:B------:R-:W1:Y:S07]  /*0010*/  S2R R0, SR_TID.X ;  /* 0x0000000000007919 */ /* 0x000e6e0000002100 */
[----:B------:R-:W2:Y:S01]  /*0020*/  LDC.64 R2, c[0x0][0x228] ;  /* 0x00008a00ff027b82 */ /* 0x000ea20000000a00 */
[----:B------:R-:W-:Y:S01]  /*0030*/  CS2R R8, SRZ ;  /* 0x0000000000087805 */ /* 0x000fe2000001ff00 */
[----:B------:R-:W-:Y:S01]  /*0040*/  ULDC.64 UR4, c[0x0][0x208] ;  /* 0x0000820000047ab9 */ /* 0x000fe20000000a00 */
[----:B------:R-:W3:Y:S05]  /*0050*/  S2R R7, SR_CTAID.X ;  /* 0x0000000000077919 */ /* 0x000eea0000002500 */
[----:B------:R-:W4:Y:S08]  /*0060*/  LDC.64 R16, c[0x0][0x218] ;  /* 0x00008600ff107b82 */ /* 0x000f300000000a00 */
[----:B------:R-:W5:Y:S08]  /*0070*/  LDC.64 R18, c[0x0][0x220] ;  /* 0x00008800ff127b82 */ /* 0x000f700000000a00 */
[----:B------:R-:W5:Y:S01]  /*0080*/  LDC.64 R20, c[0x0][0x230] ;  /* 0x00008c00ff147b82 */ /* 0x000f620000000a00 */
[----:B-1----:R-:W-:-:S07]  /*0090*/  SHF.L.U32 R0, R0, 0x1, RZ ;  /* 0x0000000100007819 */ /* 0x002fce00000006ff */
[----:B------:R-:W1:Y:S01]  /*00a0*/  LDC.64 R14, c[0x0][0x238] ;  /* 0x00008e00ff0e7b82 */ /* 0x000e620000000a00 */
[----:B---3--:R-:W-:Y:S02]  /*00b0*/  SHF.R.S32.HI R5, RZ, 0x17, R7 ;  /* 0x00000017ff057819 */ /* 0x008fe40000011407 */
[----:B------:R-:W-:Y:S02]  /*00c0*/  LOP3.LUT R0, R0, 0xfe, RZ, 0xc0, !PT ;  /* 0x000000fe00007812 */ /* 0x000fe400078ec0ff */
[----:B------:R-:W-:Y:S02]  /*00d0*/  SGXT R5, R5, 0x1 ;  /* 0x000000010505781a */ /* 0x000fe40000000200 */
[----:B------:R-:W-:-:S04]  /*00e0*/  LEA R0, R7, R0, 0x8 ;  /* 0x0000000007007211 */ /* 0x000fc800078e40ff */
[----:B------:R-:W-:Y:S02]  /*00f0*/  LEA.HI R5, R5, R0, RZ, 0x6 ;  /* 0x0000000005057211 */ /* 0x000fe400078f30ff */
[----:B------:R-:W-:Y:S02]  /*0100*/  ISETP.GE.AND P0, PT, R0, 0x100, PT ;  /* 0x000001000000780c */ /* 0x000fe40003f06270 */
[----:B------:R-:W-:-:S04]  /*0110*/  LOP3.LUT R5, R5, 0xffffffc0, RZ, 0xc0, !PT ;  /* 0xffffffc005057812 */ /* 0x000fc800078ec0ff */
[----:B------:R-:W-:Y:S02]  /*0120*/  IADD3 R12, R0, -R5, RZ ;  /* 0x80000005000c7210 */ /* 0x000fe40007ffe0ff */
[----:B------:R-:W3:Y:S03]  /*0130*/  LDC.64 R4, c[0x0][0x210] ;  /* 0x00008400ff047b82 */ /* 0x000ee60000000a00 */
[----:B--2---:R-:W-:-:S05]  /*0140*/  IMAD.WIDE R2, R12, 0x4, R2 ;  /* 0x000000040c027825 */ /* 0x004fca00078e0202 */
[----:B------:R2:W3:Y:S01]  /*0150*/  @!P0 LDG.E.EL.64 R8, desc[UR4][R2.64] ;  /* 0x0000000402088981 */ /* 0x0004e2000c2e1b00 */
[----:B------:R-:W-:Y:S02]  /*0160*/  CS2R R10, SRZ ;  /* 0x00000000000a7805 */ /* 0x000fe4000001ff00 */
[----:B------:R-:W-:Y:S01]  /*0170*/  CS2R R6, SRZ ;  /* 0x0000000000067805 */ /* 0x000fe2000001ff00 */
[----:B----4-:R-:W-:-:S04]  /*0180*/  IMAD.WIDE R16, R12, 0x4, R16 ;  /* 0x000000040c107825 */ /* 0x010fc800078e0210 */
[----:B-----5:R-:W-:Y:S01]  /*0190*/  IMAD.WIDE R18, R12, 0x4, R18 ;  /* 0x000000040c127825 */ /* 0x020fe200078e0212 */
[----:B------:R-:W4:Y:S01]  /*01a0*/  @!P0 LDG.E.EL.64 R10, desc[UR4][R16.64] ;  /* 0x00000004100a8981 */ /* 0x000f22000c2e1b00 */
[----:B--2---:R-:W-:Y:S02]  /*01b0*/  CS2R R2, SRZ ;  /* 0x0000000000027805 */ /* 0x004fe4000001ff00 */
[----:B---3--:R-:W-:-:S04]  /*01c0*/  IMAD.WIDE R4, R0, 0x4, R4 ;  /* 0x0000000400047825 */ /* 0x008fc800078e0204 */
[----:B------:R2:W3:Y:S04]  /*01d0*/  @!P0 LDG.E.EL.64 R2, desc[UR4][R18.64] ;  /* 0x0000000412028981 */ /* 0x0004e8000c2e1b00 */
[----:B------:R-:W4:Y:S01]  /*01e0*/  @!P0 LDG.E.64 R6, desc[UR4][R4.64] ;  /* 0x0000000404068981 */ /* 0x000f22000c1e1b00 */
[----:B0-----:R-:W-:-:S04]  /*01f0*/  IMAD.WIDE R20, R12, 0x4, R20 ;  /* 0x000000040c147825 */ /* 0x001fc800078e0214 */
[----:B-1----:R-:W-:Y:S01]  /*0200*/  IMAD.WIDE R22, R12, 0x4, R14 ;  /* 0x000000040c167825 */ /* 0x002fe200078e020e */
[----:B------:R-:W-:Y:S02]  /*0210*/  CS2R R12, SRZ ;  /* 0x00000000000c7805 */ /* 0x000fe4000001ff00 */
[----:B------:R-:W-:-:S04]  /*0220*/  CS2R R14, SRZ ;  /* 0x00000000000e7805 */ /* 0x000fc8000001ff00 */
[----:B------:R-:W5:Y:S04]  /*0230*/  @!P0 LDG.E.EL.64 R12, desc[UR4][R20.64] ;  /* 0x00000004140c8981 */ /* 0x000f68000c2e1b00 */
[----:B------:R-:W5:Y:S01]  /*0240*/  @!P0 LDG.E.EL.64 R14, desc[UR4][R22.64] ;  /* 0x00000004160e8981 */ /* 0x000f62000c2e1b00 */
[----:B--2---:R-:W-:Y:S01]  /*0250*/  HFMA2.MMA R18, -RZ, RZ, 1.625, 0 ;  /* 0x3e800000ff127435 */ /* 0x004fe200000001ff */
[----:B------:R-:W-:Y:S01]  /*0260*/  FADD R8, R8, 9.9999997473787516356e-06 ;  /* 0x3727c5ac08087421 */ /* 0x000fe20000000000 */
[----:B------:R-:W-:-:S03]  /*0270*/  FADD R9, R9, 9.9999997473787516356e-06 ;  /* 0x3727c5ac09097421 */ /* 0x000fc60000000000 */
[----:B------:R-:W0:Y:S08]  /*0280*/  MUFU.SQRT R16, R8 ;  /* 0x0000000800107308 */ /* 0x000e300000002000 */
[----:B------:R1:W2:Y:S01]  /*0290*/  MUFU.SQRT R17, R9 ;  /* 0x0000000900117308 */ /* 0x0002a20000002000 */
[C---:B0-----:R-:W-:Y:S02]  /*02a0*/  FSETP.GT.AND P1, PT, R16.reuse, 8.50705917302346158658e+37, PT ;  /* 0x7e8000001000780b */ /* 0x041fe40003f24000 */
[----:B------:R-:W-:Y:S01]  /*02b0*/  FSETP.GEU.AND P3, PT, R16, 1.175494350822287508e-38, PT ;  /* 0x008000001000780b */ /* 0x000fe20003f6e000 */
[----:B-1----:R-:W0:Y:S01]  /*02c0*/  LDC.64 R8, c[0x0][0x240] ;  /* 0x00009000ff087b82 */ /* 0x002e220000000a00 */
[----:B--2---:R-:W-:-:S02]  /*02d0*/  FSETP.GT.AND P2, PT, R17, 8.50705917302346158658e+37, PT ;  /* 0x7e8000001100780b */ /* 0x004fc40003f44000 */
[----:B------:R-:W-:-:S07]  /*02e0*/  FSETP.GEU.AND P4, PT, R17, 1.175494350822287508e-38, PT ;  /* 0x008000001100780b */ /* 0x000fce0003f8e000 */
[----:B------:R-:W-:-:S04]  /*02f0*/  @P1 FMUL R16, R16, 0.25 ;  /* 0x3e80000010101820 */ /* 0x000fc80000400000 */
[----:B------:R-:W-:Y:S01]  /*0300*/  @!P3 FMUL R16, R16, 16777216 ;  /* 0x4b8000001010b820 */ /* 0x000fe20000400000 */
[----:B------:R-:W-:-:S04]  /*0310*/  @P2 FMUL R17, R17, 0.25 ;  /* 0x3e80000011112820 */ /* 0x000fc80000400000 */
[----:B------:R-:W-:Y:S01]  /*0320*/  @!P4 FMUL R17, R17, 16777216 ;  /* 0x4b8000001111c820 */ /* 0x000fe20000400000 */
[----:B------:R-:W1:Y:S01]  /*0330*/  MUFU.RCP R16, R16 ;  /* 0x0000001000107308 */ /* 0x000e620000001000 */
[----:B------:R-:W-:-:S07]  /*0340*/  FSEL R19, R18, 1, P1 ;  /* 0x3f80000012137808 */ /* 0x000fce0000800000 */
[----:B------:R-:W2:Y:S01]  /*0350*/  MUFU.RCP R17, R17 ;  /* 0x0000001100117308 */ /* 0x000ea20000001000 */
[----:B------:R-:W-:Y:S01]  /*0360*/  FSEL R18, R18, 1, P2 ;  /* 0x3f80000012127808 */ /* 0x000fe20001000000 */
[----:B------:R-:W-:Y:S01]  /*0370*/  @!P3 FMUL R19, R19, 16777216 ;  /* 0x4b8000001313b820 */ /* 0x000fe20000400000 */
[----:B----4-:R-:W-:Y:S01]  /*0380*/  FADD R6, R10, R6 ;  /* 0x000000060a067221 */ /* 0x010fe20000000000 */
[----:B------:R-:W-:Y:S02]  /*0390*/  FADD R7, R11, R7 ;  /* 0x000000070b077221 */ /* 0x000fe40000000000 */
[----:B------:R-:W-:Y:S01]  /*03a0*/  @!P4 FMUL R18, R18, 16777216 ;  /* 0x4b8000001212c820 */ /* 0x000fe20000400000 */
[----:B-1----:R-:W-:Y:S01]  /*03b0*/  FMUL R19, R16, R19 ;  /* 0x0000001310137220 */ /* 0x002fe20000400000 */
[----:B---3--:R-:W-:Y:S01]  /*03c0*/  FADD R2, R6, -R2 ;  /* 0x8000000206027221 */ /* 0x008fe20000000000 */
[----:B------:R-:W-:Y:S01]  /*03d0*/  FADD R3, R7, -R3 ;  /* 0x8000000307037221 */ /* 0x000fe20000000000 */
[----:B--2---:R-:W-:-:S02]  /*03e0*/  FMUL R18, R17, R18 ;  /* 0x0000001211127220 */ /* 0x004fc40000400000 */
[----:B------:R-:W-:Y:S02]  /*03f0*/  FMUL R19, R2, R19 ;  /* 0x0000001302137220 */ /* 0x000fe40000400000 */
[----:B------:R-:W-:Y:S02]  /*0400*/  FMUL R18, R3, R18 ;  /* 0x0000001203127220 */ /* 0x000fe40000400000 */
[----:B-----5:R-:W-:Y:S02]  /*0410*/  FFMA R12, R19, R12, R14 ;  /* 0x0000000c130c7223 */ /* 0x020fe4000000000e */
[----:B------:R-:W-:Y:S01]  /*0420*/  FFMA R13, R18, R13, R15 ;  /* 0x0000000d120d7223 */ /* 0x000fe2000000000f */
[----:B------:R1:W-:Y:S02]  /*0430*/  @!P0 STG.E.64 desc[UR4][R4.64], R6 ;  /* 0x0000000604008986 */ /* 0x0003e4000c101b04 */
[----:B------:R-:W-:Y:S02]  /*0440*/  FSETP.GEU.AND P1, PT, R12, RZ, PT ;  /* 0x000000ff0c00720b */ /* 0x000fe40003f2e000 */
[----:B------:R-:W-:Y:S01]  /*0450*/  FSETP.GEU.AND P2, PT, R13, RZ, PT ;  /* 0x000000ff0d00720b */ /* 0x000fe20003f4e000 */
[----:B0-----:R-:W-:Y:S01]  /*0460*/  IMAD.WIDE R8, R0, 0x4, R8 ;  /* 0x0000000400087825 */ /* 0x001fe200078e0208 */
[----:B------:R-:W-:-:S02]  /*0470*/  FSEL R12, R12, RZ, P1 ;  /* 0x000000ff0c0c7208 */ /* 0x000fc40000800000 */
[----:B------:R-:W-:Y:S01]  /*0480*/  FSEL R13, R13, RZ, P2 ;  /* 0x000000ff0d0d7208 */ /* 0x000fe20001000000 */
[----:B------:R-:W-:Y:S08]  /*0490*/  @P0 EXIT ;  /* 0x000000000000094d */ /* 0x000ff00003800000 */
[----:B------:R-:W-:Y:S01]  /*04a0*/  STG.E.64 desc[UR4][R8.64], R12 ;  /* 0x0000000c08007986 */ /* 0x000fe2000c101b04 */
[----:B------:R-:W-:Y:S05]  /*04b0*/  EXIT ;  /* 0x000000000000794d */ /* 0x000fea0003800000 */
.L_x_0:
[----:B------:R-:W-:-:S00]  /*04c0*/  BRA `(.L_x_0) ;  /* 0xfffffffc00fc7947 */ /* 0x000fc0000383ffff */
[----:B------:R-:W-:-:S00]  /*04d0*/  NOP ;  /* 0x0000000000007918 */ /* 0x000fc00000000000 */
        /* <DEDUP_REMOVED lines=10> */
.L_x_1:


//--------------------- .nv.global.init           --------------------------
	.section	.nv.global.init,"aw",@progbits
.nv.global.init:
	.type		_$_str,@object
	.size		_$_str,(_$_str_$_2 - _$_str)
_$_str:
        /*0000*/ 	.byte	0x5f, 0x5f, 0x43, 0x55, 0x44, 0x41, 0x5f, 0x46, 0x54, 0x5a, 0x00
	.type		_$_str_$_2,@object
	.size		_$_str_$_2,(.L_1 - _$_str_$_2)
_$_str_$_2:
        /*000b*/ 	.byte	0x5f, 0x5f, 0x43, 0x55, 0x44, 0x41, 0x5f, 0x50, 0x52, 0x45, 0x43, 0x5f, 0x53, 0x51, 0x52, 0x54
        /*001b*/ 	.byte	0x00
.L_1:


//--------------------- .nv.constant0.triton_poi_fused__native_batch_norm_legit_no_training_convolution_relu_52 --------------------------
	.section	.nv.constant0.triton_poi_fused__native_batch_norm_legit_no_training_convolution_relu_52,"a",@progbits
	.sectionflags	@""
	.align	4
.nv.constant0.triton_poi_fused__native_batch_norm_legit_no_training_convolution_relu_52:
	.zero		588
